//
// Generated by NVIDIA NVVM Compiler
//
// Compiler Build ID: CL-36424714
// Cuda compilation tools, release 13.0, V13.0.88
// Based on NVVM 20.0.0
//

.version 9.0
.target sm_100
.address_size 64

	// .globl	_Z19staticSharedExamplePf
.extern .func  (.param .b32 func_retval0) vprintf
(
	.param .b64 vprintf_param_0,
	.param .b64 vprintf_param_1
)
;
// _ZZ19staticSharedExamplePfE4tile has been demoted
.global .align 1 .b8 $str[30] = {83, 116, 97, 116, 105, 99, 32, 83, 104, 97, 114, 101, 100, 32, 77, 101, 109, 111, 114, 121, 32, 69, 120, 97, 109, 112, 108, 101, 10};
.global .align 1 .b8 $str$1[15] = {73, 110, 100, 101, 120, 32, 124, 32, 86, 97, 108, 117, 101, 10};
.global .align 1 .b8 $str$2[15] = {45, 45, 45, 45, 45, 45, 124, 45, 45, 45, 45, 45, 45, 10};
.global .align 1 .b8 $str$3[13] = {37, 53, 100, 32, 124, 32, 37, 53, 46, 48, 102, 10};

.visible .entry _Z19staticSharedExamplePf(
	.param .u64 .ptr .align 1 _Z19staticSharedExamplePf_param_0
)
{
	.local .align 16 .b8 	__local_depot0[16];
	.reg .b64 	%SP;
	.reg .b64 	%SPL;
	.reg .pred 	%p<2>;
	.reg .b32 	%r<112>;
	.reg .b32 	%f<35>;
	.reg .b64 	%rd<16>;
	.reg .b64 	%fd<33>;
	// demoted variable
	.shared .align 4 .b8 _ZZ19staticSharedExamplePfE4tile[128];
	mov.u64 	%SPL, __local_depot0;
	cvta.local.u64 	%SP, %SPL;
	mov.u32 	%r1, %tid.x;
	shl.b32 	%r2, %r1, 1;
	cvt.rn.f32.u32 	%f1, %r2;
	shl.b32 	%r3, %r1, 2;
	mov.u32 	%r4, _ZZ19staticSharedExamplePfE4tile;
	add.s32 	%r5, %r4, %r3;
	st.shared.f32 	[%r5], %f1;
	bar.sync 	0;
	setp.ne.s32 	%p1, %r1, 0;
	@%p1 bra 	$L__BB0_2;
	add.u64 	%rd2, %SP, 0;
	add.u64 	%rd3, %SPL, 0;
	mov.u64 	%rd4, $str;
	cvta.global.u64 	%rd5, %rd4;
	{ // callseq 0, 0
	.param .b64 param0;
	st.param.b64 	[param0], %rd5;
	.param .b64 param1;
	st.param.b64 	[param1], 0;
	.param .b32 retval0;
	call.uni (retval0), 
	vprintf, 
	(
	param0, 
	param1
	);
	ld.param.b32 	%r6, [retval0];
	} // callseq 0
	mov.u64 	%rd6, $str$1;
	cvta.global.u64 	%rd7, %rd6;
	{ // callseq 1, 0
	.param .b64 param0;
	st.param.b64 	[param0], %rd7;
	.param .b64 param1;
	st.param.b64 	[param1], 0;
	.param .b32 retval0;
	call.uni (retval0), 
	vprintf, 
	(
	param0, 
	param1
	);
	ld.param.b32 	%r8, [retval0];
	} // callseq 1
	mov.u64 	%rd8, $str$2;
	cvta.global.u64 	%rd9, %rd8;
	{ // callseq 2, 0
	.param .b64 param0;
	st.param.b64 	[param0], %rd9;
	.param .b64 param1;
	st.param.b64 	[param1], 0;
	.param .b32 retval0;
	call.uni (retval0), 
	vprintf, 
	(
	param0, 
	param1
	);
	ld.param.b32 	%r10, [retval0];
	} // callseq 2
	ld.shared.f32 	%f2, [_ZZ19staticSharedExamplePfE4tile];
	cvt.f64.f32 	%fd1, %f2;
	mov.b32 	%r12, 0;
	st.local.u32 	[%rd3], %r12;
	st.local.f64 	[%rd3+8], %fd1;
	mov.u64 	%rd10, $str$3;
	cvta.global.u64 	%rd11, %rd10;
	{ // callseq 3, 0
	.param .b64 param0;
	st.param.b64 	[param0], %rd11;
	.param .b64 param1;
	st.param.b64 	[param1], %rd2;
	.param .b32 retval0;
	call.uni (retval0), 
	vprintf, 
	(
	param0, 
	param1
	);
	ld.param.b32 	%r13, [retval0];
	} // callseq 3
	ld.shared.f32 	%f3, [_ZZ19staticSharedExamplePfE4tile+4];
	cvt.f64.f32 	%fd2, %f3;
	mov.b32 	%r15, 1;
	st.local.u32 	[%rd3], %r15;
	st.local.f64 	[%rd3+8], %fd2;
	{ // callseq 4, 0
	.param .b64 param0;
	st.param.b64 	[param0], %rd11;
	.param .b64 param1;
	st.param.b64 	[param1], %rd2;
	.param .b32 retval0;
	call.uni (retval0), 
	vprintf, 
	(
	param0, 
	param1
	);
	ld.param.b32 	%r16, [retval0];
	} // callseq 4
	ld.shared.f32 	%f4, [_ZZ19staticSharedExamplePfE4tile+8];
	cvt.f64.f32 	%fd3, %f4;
	mov.b32 	%r18, 2;
	st.local.u32 	[%rd3], %r18;
	st.local.f64 	[%rd3+8], %fd3;
	{ // callseq 5, 0
	.param .b64 param0;
	st.param.b64 	[param0], %rd11;
	.param .b64 param1;
	st.param.b64 	[param1], %rd2;
	.param .b32 retval0;
	call.uni (retval0), 
	vprintf, 
	(
	param0, 
	param1
	);
	ld.param.b32 	%r19, [retval0];
	} // callseq 5
	ld.shared.f32 	%f5, [_ZZ19staticSharedExamplePfE4tile+12];
	cvt.f64.f32 	%fd4, %f5;
	mov.b32 	%r21, 3;
	st.local.u32 	[%rd3], %r21;
	st.local.f64 	[%rd3+8], %fd4;
	{ // callseq 6, 0
	.param .b64 param0;
	st.param.b64 	[param0], %rd11;
	.param .b64 param1;
	st.param.b64 	[param1], %rd2;
	.param .b32 retval0;
	call.uni (retval0), 
	vprintf, 
	(
	param0, 
	param1
	);
	ld.param.b32 	%r22, [retval0];
	} // callseq 6
	ld.shared.f32 	%f6, [_ZZ19staticSharedExamplePfE4tile+16];
	cvt.f64.f32 	%fd5, %f6;
	mov.b32 	%r24, 4;
	st.local.u32 	[%rd3], %r24;
	st.local.f64 	[%rd3+8], %fd5;
	{ // callseq 7, 0
	.param .b64 param0;
	st.param.b64 	[param0], %rd11;
	.param .b64 param1;
	st.param.b64 	[param1], %rd2;
	.param .b32 retval0;
	call.uni (retval0), 
	vprintf, 
	(
	param0, 
	param1
	);
	ld.param.b32 	%r25, [retval0];
	} // callseq 7
	ld.shared.f32 	%f7, [_ZZ19staticSharedExamplePfE4tile+20];
	cvt.f64.f32 	%fd6, %f7;
	mov.b32 	%r27, 5;
	st.local.u32 	[%rd3], %r27;
	st.local.f64 	[%rd3+8], %fd6;
	{ // callseq 8, 0
	.param .b64 param0;
	st.param.b64 	[param0], %rd11;
	.param .b64 param1;
	st.param.b64 	[param1], %rd2;
	.param .b32 retval0;
	call.uni (retval0), 
	vprintf, 
	(
	param0, 
	param1
	);
	ld.param.b32 	%r28, [retval0];
	} // callseq 8
	ld.shared.f32 	%f8, [_ZZ19staticSharedExamplePfE4tile+24];
	cvt.f64.f32 	%fd7, %f8;
	mov.b32 	%r30, 6;
	st.local.u32 	[%rd3], %r30;
	st.local.f64 	[%rd3+8], %fd7;
	{ // callseq 9, 0
	.param .b64 param0;
	st.param.b64 	[param0], %rd11;
	.param .b64 param1;
	st.param.b64 	[param1], %rd2;
	.param .b32 retval0;
	call.uni (retval0), 
	vprintf, 
	(
	param0, 
	param1
	);
	ld.param.b32 	%r31, [retval0];
	} // callseq 9
	ld.shared.f32 	%f9, [_ZZ19staticSharedExamplePfE4tile+28];
	cvt.f64.f32 	%fd8, %f9;
	mov.b32 	%r33, 7;
	st.local.u32 	[%rd3], %r33;
	st.local.f64 	[%rd3+8], %fd8;
	{ // callseq 10, 0
	.param .b64 param0;
	st.param.b64 	[param0], %rd11;
	.param .b64 param1;
	st.param.b64 	[param1], %rd2;
	.param .b32 retval0;
	call.uni (retval0), 
	vprintf, 
	(
	param0, 
	param1
	);
	ld.param.b32 	%r34, [retval0];
	} // callseq 10
	ld.shared.f32 	%f10, [_ZZ19staticSharedExamplePfE4tile+32];
	cvt.f64.f32 	%fd9, %f10;
	mov.b32 	%r36, 8;
	st.local.u32 	[%rd3], %r36;
	st.local.f64 	[%rd3+8], %fd9;
	{ // callseq 11, 0
	.param .b64 param0;
	st.param.b64 	[param0], %rd11;
	.param .b64 param1;
	st.param.b64 	[param1], %rd2;
	.param .b32 retval0;
	call.uni (retval0), 
	vprintf, 
	(
	param0, 
	param1
	);
	ld.param.b32 	%r37, [retval0];
	} // callseq 11
	ld.shared.f32 	%f11, [_ZZ19staticSharedExamplePfE4tile+36];
	cvt.f64.f32 	%fd10, %f11;
	mov.b32 	%r39, 9;
	st.local.u32 	[%rd3], %r39;
	st.local.f64 	[%rd3+8], %fd10;
	{ // callseq 12, 0
	.param .b64 param0;
	st.param.b64 	[param0], %rd11;
	.param .b64 param1;
	st.param.b64 	[param1], %rd2;
	.param .b32 retval0;
	call.uni (retval0), 
	vprintf, 
	(
	param0, 
	param1
	);
	ld.param.b32 	%r40, [retval0];
	} // callseq 12
	ld.shared.f32 	%f12, [_ZZ19staticSharedExamplePfE4tile+40];
	cvt.f64.f32 	%fd11, %f12;
	mov.b32 	%r42, 10;
	st.local.u32 	[%rd3], %r42;
	st.local.f64 	[%rd3+8], %fd11;
	{ // callseq 13, 0
	.param .b64 param0;
	st.param.b64 	[param0], %rd11;
	.param .b64 param1;
	st.param.b64 	[param1], %rd2;
	.param .b32 retval0;
	call.uni (retval0), 
	vprintf, 
	(
	param0, 
	param1
	);
	ld.param.b32 	%r43, [retval0];
	} // callseq 13
	ld.shared.f32 	%f13, [_ZZ19staticSharedExamplePfE4tile+44];
	cvt.f64.f32 	%fd12, %f13;
	mov.b32 	%r45, 11;
	st.local.u32 	[%rd3], %r45;
	st.local.f64 	[%rd3+8], %fd12;
	{ // callseq 14, 0
	.param .b64 param0;
	st.param.b64 	[param0], %rd11;
	.param .b64 param1;
	st.param.b64 	[param1], %rd2;
	.param .b32 retval0;
	call.uni (retval0), 
	vprintf, 
	(
	param0, 
	param1
	);
	ld.param.b32 	%r46, [retval0];
	} // callseq 14
	ld.shared.f32 	%f14, [_ZZ19staticSharedExamplePfE4tile+48];
	cvt.f64.f32 	%fd13, %f14;
	mov.b32 	%r48, 12;
	st.local.u32 	[%rd3], %r48;
	st.local.f64 	[%rd3+8], %fd13;
	{ // callseq 15, 0
	.param .b64 param0;
	st.param.b64 	[param0], %rd11;
	.param .b64 param1;
	st.param.b64 	[param1], %rd2;
	.param .b32 retval0;
	call.uni (retval0), 
	vprintf, 
	(
	param0, 
	param1
	);
	ld.param.b32 	%r49, [retval0];
	} // callseq 15
	ld.shared.f32 	%f15, [_ZZ19staticSharedExamplePfE4tile+52];
	cvt.f64.f32 	%fd14, %f15;
	mov.b32 	%r51, 13;
	st.local.u32 	[%rd3], %r51;
	st.local.f64 	[%rd3+8], %fd14;
	{ // callseq 16, 0
	.param .b64 param0;
	st.param.b64 	[param0], %rd11;
	.param .b64 param1;
	st.param.b64 	[param1], %rd2;
	.param .b32 retval0;
	call.uni (retval0), 
	vprintf, 
	(
	param0, 
	param1
	);
	ld.param.b32 	%r52, [retval0];
	} // callseq 16
	ld.shared.f32 	%f16, [_ZZ19staticSharedExamplePfE4tile+56];
	cvt.f64.f32 	%fd15, %f16;
	mov.b32 	%r54, 14;
	st.local.u32 	[%rd3], %r54;
	st.local.f64 	[%rd3+8], %fd15;
	{ // callseq 17, 0
	.param .b64 param0;
	st.param.b64 	[param0], %rd11;
	.param .b64 param1;
	st.param.b64 	[param1], %rd2;
	.param .b32 retval0;
	call.uni (retval0), 
	vprintf, 
	(
	param0, 
	param1
	);
	ld.param.b32 	%r55, [retval0];
	} // callseq 17
	ld.shared.f32 	%f17, [_ZZ19staticSharedExamplePfE4tile+60];
	cvt.f64.f32 	%fd16, %f17;
	mov.b32 	%r57, 15;
	st.local.u32 	[%rd3], %r57;
	st.local.f64 	[%rd3+8], %fd16;
	{ // callseq 18, 0
	.param .b64 param0;
	st.param.b64 	[param0], %rd11;
	.param .b64 param1;
	st.param.b64 	[param1], %rd2;
	.param .b32 retval0;
	call.uni (retval0), 
	vprintf, 
	(
	param0, 
	param1
	);
	ld.param.b32 	%r58, [retval0];
	} // callseq 18
	ld.shared.f32 	%f18, [_ZZ19staticSharedExamplePfE4tile+64];
	cvt.f64.f32 	%fd17, %f18;
	mov.b32 	%r60, 16;
	st.local.u32 	[%rd3], %r60;
	st.local.f64 	[%rd3+8], %fd17;
	{ // callseq 19, 0
	.param .b64 param0;
	st.param.b64 	[param0], %rd11;
	.param .b64 param1;
	st.param.b64 	[param1], %rd2;
	.param .b32 retval0;
	call.uni (retval0), 
	vprintf, 
	(
	param0, 
	param1
	);
	ld.param.b32 	%r61, [retval0];
	} // callseq 19
	ld.shared.f32 	%f19, [_ZZ19staticSharedExamplePfE4tile+68];
	cvt.f64.f32 	%fd18, %f19;
	mov.b32 	%r63, 17;
	st.local.u32 	[%rd3], %r63;
	st.local.f64 	[%rd3+8], %fd18;
	{ // callseq 20, 0
	.param .b64 param0;
	st.param.b64 	[param0], %rd11;
	.param .b64 param1;
	st.param.b64 	[param1], %rd2;
	.param .b32 retval0;
	call.uni (retval0), 
	vprintf, 
	(
	param0, 
	param1
	);
	ld.param.b32 	%r64, [retval0];
	} // callseq 20
	ld.shared.f32 	%f20, [_ZZ19staticSharedExamplePfE4tile+72];
	cvt.f64.f32 	%fd19, %f20;
	mov.b32 	%r66, 18;
	st.local.u32 	[%rd3], %r66;
	st.local.f64 	[%rd3+8], %fd19;
	{ // callseq 21, 0
	.param .b64 param0;
	st.param.b64 	[param0], %rd11;
	.param .b64 param1;
	st.param.b64 	[param1], %rd2;
	.param .b32 retval0;
	call.uni (retval0), 
	vprintf, 
	(
	param0, 
	param1
	);
	ld.param.b32 	%r67, [retval0];
	} // callseq 21
	ld.shared.f32 	%f21, [_ZZ19staticSharedExamplePfE4tile+76];
	cvt.f64.f32 	%fd20, %f21;
	mov.b32 	%r69, 19;
	st.local.u32 	[%rd3], %r69;
	st.local.f64 	[%rd3+8], %fd20;
	{ // callseq 22, 0
	.param .b64 param0;
	st.param.b64 	[param0], %rd11;
	.param .b64 param1;
	st.param.b64 	[param1], %rd2;
	.param .b32 retval0;
	call.uni (retval0), 
	vprintf, 
	(
	param0, 
	param1
	);
	ld.param.b32 	%r70, [retval0];
	} // callseq 22
	ld.shared.f32 	%f22, [_ZZ19staticSharedExamplePfE4tile+80];
	cvt.f64.f32 	%fd21, %f22;
	mov.b32 	%r72, 20;
	st.local.u32 	[%rd3], %r72;
	st.local.f64 	[%rd3+8], %fd21;
	{ // callseq 23, 0
	.param .b64 param0;
	st.param.b64 	[param0], %rd11;
	.param .b64 param1;
	st.param.b64 	[param1], %rd2;
	.param .b32 retval0;
	call.uni (retval0), 
	vprintf, 
	(
	param0, 
	param1
	);
	ld.param.b32 	%r73, [retval0];
	} // callseq 23
	ld.shared.f32 	%f23, [_ZZ19staticSharedExamplePfE4tile+84];
	cvt.f64.f32 	%fd22, %f23;
	mov.b32 	%r75, 21;
	st.local.u32 	[%rd3], %r75;
	st.local.f64 	[%rd3+8], %fd22;
	{ // callseq 24, 0
	.param .b64 param0;
	st.param.b64 	[param0], %rd11;
	.param .b64 param1;
	st.param.b64 	[param1], %rd2;
	.param .b32 retval0;
	call.uni (retval0), 
	vprintf, 
	(
	param0, 
	param1
	);
	ld.param.b32 	%r76, [retval0];
	} // callseq 24
	ld.shared.f32 	%f24, [_ZZ19staticSharedExamplePfE4tile+88];
	cvt.f64.f32 	%fd23, %f24;
	mov.b32 	%r78, 22;
	st.local.u32 	[%rd3], %r78;
	st.local.f64 	[%rd3+8], %fd23;
	{ // callseq 25, 0
	.param .b64 param0;
	st.param.b64 	[param0], %rd11;
	.param .b64 param1;
	st.param.b64 	[param1], %rd2;
	.param .b32 retval0;
	call.uni (retval0), 
	vprintf, 
	(
	param0, 
	param1
	);
	ld.param.b32 	%r79, [retval0];
	} // callseq 25
	ld.shared.f32 	%f25, [_ZZ19staticSharedExamplePfE4tile+92];
	cvt.f64.f32 	%fd24, %f25;
	mov.b32 	%r81, 23;
	st.local.u32 	[%rd3], %r81;
	st.local.f64 	[%rd3+8], %fd24;
	{ // callseq 26, 0
	.param .b64 param0;
	st.param.b64 	[param0], %rd11;
	.param .b64 param1;
	st.param.b64 	[param1], %rd2;
	.param .b32 retval0;
	call.uni (retval0), 
	vprintf, 
	(
	param0, 
	param1
	);
	ld.param.b32 	%r82, [retval0];
	} // callseq 26
	ld.shared.f32 	%f26, [_ZZ19staticSharedExamplePfE4tile+96];
	cvt.f64.f32 	%fd25, %f26;
	mov.b32 	%r84, 24;
	st.local.u32 	[%rd3], %r84;
	st.local.f64 	[%rd3+8], %fd25;
	{ // callseq 27, 0
	.param .b64 param0;
	st.param.b64 	[param0], %rd11;
	.param .b64 param1;
	st.param.b64 	[param1], %rd2;
	.param .b32 retval0;
	call.uni (retval0), 
	vprintf, 
	(
	param0, 
	param1
	);
	ld.param.b32 	%r85, [retval0];
	} // callseq 27
	ld.shared.f32 	%f27, [_ZZ19staticSharedExamplePfE4tile+100];
	cvt.f64.f32 	%fd26, %f27;
	mov.b32 	%r87, 25;
	st.local.u32 	[%rd3], %r87;
	st.local.f64 	[%rd3+8], %fd26;
	{ // callseq 28, 0
	.param .b64 param0;
	st.param.b64 	[param0], %rd11;
	.param .b64 param1;
	st.param.b64 	[param1], %rd2;
	.param .b32 retval0;
	call.uni (retval0), 
	vprintf, 
	(
	param0, 
	param1
	);
	ld.param.b32 	%r88, [retval0];
	} // callseq 28
	ld.shared.f32 	%f28, [_ZZ19staticSharedExamplePfE4tile+104];
	cvt.f64.f32 	%fd27, %f28;
	mov.b32 	%r90, 26;
	st.local.u32 	[%rd3], %r90;
	st.local.f64 	[%rd3+8], %fd27;
	{ // callseq 29, 0
	.param .b64 param0;
	st.param.b64 	[param0], %rd11;
	.param .b64 param1;
	st.param.b64 	[param1], %rd2;
	.param .b32 retval0;
	call.uni (retval0), 
	vprintf, 
	(
	param0, 
	param1
	);
	ld.param.b32 	%r91, [retval0];
	} // callseq 29
	ld.shared.f32 	%f29, [_ZZ19staticSharedExamplePfE4tile+108];
	cvt.f64.f32 	%fd28, %f29;
	mov.b32 	%r93, 27;
	st.local.u32 	[%rd3], %r93;
	st.local.f64 	[%rd3+8], %fd28;
	{ // callseq 30, 0
	.param .b64 param0;
	st.param.b64 	[param0], %rd11;
	.param .b64 param1;
	st.param.b64 	[param1], %rd2;
	.param .b32 retval0;
	call.uni (retval0), 
	vprintf, 
	(
	param0, 
	param1
	);
	ld.param.b32 	%r94, [retval0];
	} // callseq 30
	ld.shared.f32 	%f30, [_ZZ19staticSharedExamplePfE4tile+112];
	cvt.f64.f32 	%fd29, %f30;
	mov.b32 	%r96, 28;
	st.local.u32 	[%rd3], %r96;
	st.local.f64 	[%rd3+8], %fd29;
	{ // callseq 31, 0
	.param .b64 param0;
	st.param.b64 	[param0], %rd11;
	.param .b64 param1;
	st.param.b64 	[param1], %rd2;
	.param .b32 retval0;
	call.uni (retval0), 
	vprintf, 
	(
	param0, 
	param1
	);
	ld.param.b32 	%r97, [retval0];
	} // callseq 31
	ld.shared.f32 	%f31, [_ZZ19staticSharedExamplePfE4tile+116];
	cvt.f64.f32 	%fd30, %f31;
	mov.b32 	%r99, 29;
	st.local.u32 	[%rd3], %r99;
	st.local.f64 	[%rd3+8], %fd30;
	{ // callseq 32, 0
	.param .b64 param0;
	st.param.b64 	[param0], %rd11;
	.param .b64 param1;
	st.param.b64 	[param1], %rd2;
	.param .b32 retval0;
	call.uni (retval0), 
	vprintf, 
	(
	param0, 
	param1
	);
	ld.param.b32 	%r100, [retval0];
	} // callseq 32
	ld.shared.f32 	%f32, [_ZZ19staticSharedExamplePfE4tile+120];
	cvt.f64.f32 	%fd31, %f32;
	mov.b32 	%r102, 30;
	st.local.u32 	[%rd3], %r102;
	st.local.f64 	[%rd3+8], %fd31;
	{ // callseq 33, 0
	.param .b64 param0;
	st.param.b64 	[param0], %rd11;
	.param .b64 param1;
	st.param.b64 	[param1], %rd2;
	.param .b32 retval0;
	call.uni (retval0), 
	vprintf, 
	(
	param0, 
	param1
	);
	ld.param.b32 	%r103, [retval0];
	} // callseq 33
	ld.shared.f32 	%f33, [_ZZ19staticSharedExamplePfE4tile+124];
	cvt.f64.f32 	%fd32, %f33;
	mov.b32 	%r105, 31;
	st.local.u32 	[%rd3], %r105;
	st.local.f64 	[%rd3+8], %fd32;
	{ // callseq 34, 0
	.param .b64 param0;
	st.param.b64 	[param0], %rd11;
	.param .b64 param1;
	st.param.b64 	[param1], %rd2;
	.param .b32 retval0;
	call.uni (retval0), 
	vprintf, 
	(
	param0, 
	param1
	);
	ld.param.b32 	%r106, [retval0];
	} // callseq 34
$L__BB0_2:
	ld.param.u64 	%rd15, [_Z19staticSharedExamplePf_param_0];
	cvta.to.global.u64 	%rd12, %rd15;
	mov.u32 	%r108, %tid.x;
	shl.b32 	%r109, %r108, 2;
	mov.u32 	%r110, _ZZ19staticSharedExamplePfE4tile;
	add.s32 	%r111, %r110, %r109;
	ld.shared.f32 	%f34, [%r111];
	mul.wide.u32 	%rd13, %r108, 4;
	add.s64 	%rd14, %rd12, %rd13;
	st.global.f32 	[%rd14], %f34;
	ret;

}


// ===== COMPILED SASS (sm_100) =====

	.target	sm_100

	.elftype	@"ET_EXEC"


//--------------------- .note.nv.tkinfo           --------------------------
	.section	.note.nv.tkinfo,"",@"SHT_NOTE"
	.sectionflags	@"SHF_NOTE_NV_TKINFO"
	.tkinfo
        /*0018*/ 	.word	0x00000002
        /*0030*/ 	.string	""
        /*0030*/ 	.string	"ptxas"
        /*0030*/ 	.string	"Cuda compilation tools, release 13.0, V13.0.88"
        /*0030*/ 	.string	"Build cuda_13.0.r13.0/compiler.36424714_0"
        /*0030*/ 	.string	"-arch sm_100 -m 64 "



//--------------------- .note.nv.cuinfo           --------------------------
	.section	.note.nv.cuinfo,"",@"SHT_NOTE"
	.sectionflags	@"SHF_NOTE_NV_CUINFO"
        /*0018*/ 	.short	0x0002
        /*001a*/ 	.short	0x0064
        /*001c*/ 	.short	0x0082
	.zero		2


//--------------------- .nv.info                  --------------------------
	.section	.nv.info,"",@"SHT_CUDA_INFO"
	.align	4


	//----- nvinfo : EIATTR_REGCOUNT
	.align		4
        /*0000*/ 	.byte	0x04, 0x2f
        /*0002*/ 	.short	(.L_5 - .L_4)
	.align		4
.L_4:
        /*0004*/ 	.word	index@(_Z19staticSharedExamplePf)
        /*0008*/ 	.word	0x00000018


	//----- nvinfo : EIATTR_FRAME_SIZE
	.align		4
.L_5:
        /*000c*/ 	.byte	0x04, 0x11
        /*000e*/ 	.short	(.L_7 - .L_6)
	.align		4
.L_6:
        /*0010*/ 	.word	index@(_Z19staticSharedExamplePf)
        /*0014*/ 	.word	0x00000010


	//----- nvinfo : EIATTR_MIN_STACK_SIZE
	.align		4
.L_7:
        /*0018*/ 	.byte	0x04, 0x12
        /*001a*/ 	.short	(.L_9 - .L_8)
	.align		4
.L_8:
        /*001c*/ 	.word	index@(_Z19staticSharedExamplePf)
        /*0020*/ 	.word	0x00000010
.L_9:


//--------------------- .nv.compat                --------------------------
	.section	.nv.compat,"",@"SHT_CUDA_COMPAT_INFO"
	.align	4
        /*0000*/ 	.byte	0x02, 0x09, 0x00, 0x00, 0x02, 0x02, 0x01, 0x00, 0x02, 0x05, 0x05, 0x00, 0x03, 0x07, 0x01, 0x01
        /*0010*/ 	.byte	0x02, 0x03, 0x00, 0x00, 0x02, 0x06, 0x01, 0x00, 0x04, 0x0b, 0x08, 0x00, 0x09, 0x00, 0x00, 0x00
        /*0020*/ 	.byte	0x00, 0x00, 0x00, 0x00


//--------------------- .nv.info._Z19staticSharedExamplePf --------------------------
	.section	.nv.info._Z19staticSharedExamplePf,"",@"SHT_CUDA_INFO"
	.sectionflags	@""
	.align	4


	//----- nvinfo : EIATTR_CUDA_API_VERSION
	.align		4
        /*0000*/ 	.byte	0x04, 0x37
        /*0002*/ 	.short	(.L_11 - .L_10)
.L_10:
        /*0004*/ 	.word	0x00000082


	//----- nvinfo : EIATTR_KPARAM_INFO
	.align		4
.L_11:
        /*0008*/ 	.byte	0x04, 0x17
        /*000a*/ 	.short	(.L_13 - .L_12)
.L_12:
        /*000c*/ 	.word	0x00000000
        /*0010*/ 	.short	0x0000
        /*0012*/ 	.short	0x0000
        /*0014*/ 	.byte	0x00, 0xf5, 0x21, 0x00


	//----- nvinfo : EIATTR_SPARSE_MMA_MASK
	.align		4
.L_13:
        /*0018*/ 	.byte	0x03, 0x50
        /*001a*/ 	.short	0x0000


	//----- nvinfo : EIATTR_MAXREG_COUNT
	.align		4
        /*001c*/ 	.byte	0x03, 0x1b
        /*001e*/ 	.short	0x00ff


	//----- nvinfo : EIATTR_NUM_BARRIERS
	.align		4
        /*0020*/ 	.byte	0x02, 0x4c
        /*0022*/ 	.byte	0x01
	.zero		1


	//----- nvinfo : EIATTR_EXTERNS
	.align		4
        /*0024*/ 	.byte	0x04, 0x0f
        /*0026*/ 	.short	(.L_15 - .L_14)


	//   ....[0]....
	.align		4
.L_14:
        /*0028*/ 	.word	index@(vprintf)


	//----- nvinfo : EIATTR_MERCURY_ISA_VERSION
	.align		4
.L_15:
        /*002c*/ 	.byte	0x03, 0x5f
        /*002e*/ 	.short	0x0101


	//----- nvinfo : EIATTR_VRC_CTA_INIT_COUNT
	.align		4
        /*0030*/ 	.byte	0x02, 0x4a
	.zero		1
	.zero		1


	//----- nvinfo : EIATTR_SYSCALL_OFFSETS
	.align		4
        /*0034*/ 	.byte	0x04, 0x46
        /*0036*/ 	.short	(.L_17 - .L_16)


	//   ....[0]....
.L_16:
        /*0038*/ 	.word	0x000001a0


	//   ....[1]....
        /*003c*/ 	.word	0x00000210


	//   ....[2]....
        /*0040*/ 	.word	0x00000280


	//   ....[3]....
        /*0044*/ 	.word	0x00000370


	//   ....[4]....
        /*0048*/ 	.word	0x00000470


	//   ....[5]....
        /*004c*/ 	.word	0x00000570


	//   ....[6]....
        /*0050*/ 	.word	0x00000670


	//   ....[7]....
        /*0054*/ 	.word	0x00000770


	//   ....[8]....
        /*0058*/ 	.word	0x00000870


	//   ....[9]....
        /*005c*/ 	.word	0x00000970


	//   ....[10]....
        /*0060*/ 	.word	0x00000a70


	//   ....[11]....
        /*0064*/ 	.word	0x00000b70


	//   ....[12]....
        /*0068*/ 	.word	0x00000c70


	//   ....[13]....
        /*006c*/ 	.word	0x00000d70


	//   ....[14]....
        /*0070*/ 	.word	0x00000e70


	//   ....[15]....
        /*0074*/ 	.word	0x00000f70


	//   ....[16]....
        /*0078*/ 	.word	0x00001070


	//   ....[17]....
        /*007c*/ 	.word	0x00001170


	//   ....[18]....
        /*0080*/ 	.word	0x00001270


	//   ....[19]....
        /*0084*/ 	.word	0x00001370


	//   ....[20]....
        /*0088*/ 	.word	0x00001470


	//   ....[21]....
        /*008c*/ 	.word	0x00001570


	//   ....[22]....
        /*0090*/ 	.word	0x00001670


	//   ....[23]....
        /*0094*/ 	.word	0x00001770


	//   ....[24]....
        /*0098*/ 	.word	0x00001870


	//   ....[25]....
        /*009c*/ 	.word	0x00001970


	//   ....[26]....
        /*00a0*/ 	.word	0x00001a70


	//   ....[27]....
        /*00a4*/ 	.word	0x00001b70


	//   ....[28]....
        /*00a8*/ 	.word	0x00001c70


	//   ....[29]....
        /*00ac*/ 	.word	0x00001d70


	//   ....[30]....
        /*00b0*/ 	.word	0x00001e70


	//   ....[31]....
        /*00b4*/ 	.word	0x00001f70


	//   ....[32]....
        /*00b8*/ 	.word	0x00002070


	//   ....[33]....
        /*00bc*/ 	.word	0x00002170


	//   ....[34]....
        /*00c0*/ 	.word	0x00002270


	//----- nvinfo : EIATTR_EXIT_INSTR_OFFSETS
	.align		4
.L_17:
        /*00c4*/ 	.byte	0x04, 0x1c
        /*00c6*/ 	.short	(.L_19 - .L_18)


	//   ....[0]....
.L_18:
        /*00c8*/ 	.word	0x00002320


	//----- nvinfo : EIATTR_CRS_STACK_SIZE
	.align		4
.L_19:
        /*00cc*/ 	.byte	0x04, 0x1e
        /*00ce*/ 	.short	(.L_21 - .L_20)
.L_20:
        /*00d0*/ 	.word	0x00000000


	//----- nvinfo : EIATTR_CBANK_PARAM_SIZE
	.align		4
.L_21:
        /*00d4*/ 	.byte	0x03, 0x19
        /*00d6*/ 	.short	0x0008


	//----- nvinfo : EIATTR_PARAM_CBANK
	.align		4
        /*00d8*/ 	.byte	0x04, 0x0a
        /*00da*/ 	.short	(.L_23 - .L_22)
	.align		4
.L_22:
        /*00dc*/ 	.word	index@(.nv.constant0._Z19staticSharedExamplePf)
        /*00e0*/ 	.short	0x0380
        /*00e2*/ 	.short	0x0008


	//----- nvinfo : EIATTR_SW_WAR
	.align		4
.L_23:
        /*00e4*/ 	.byte	0x04, 0x36
        /*00e6*/ 	.short	(.L_25 - .L_24)
.L_24:
        /*00e8*/ 	.word	0x00000008
.L_25:


//--------------------- .nv.callgraph             --------------------------
	.section	.nv.callgraph,"",@"SHT_CUDA_CALLGRAPH"
	.align	4
	.sectionentsize	8
	.align		4
        /*0000*/ 	.word	0x00000000
	.align		4
        /*0004*/ 	.word	0xffffffff
	.align		4
        /*0008*/ 	.word	index@(_Z19staticSharedExamplePf)
	.align		4
        /*000c*/ 	.word	index@(vprintf)
	.align		4
        /*0010*/ 	.word	0x00000000
	.align		4
        /*0014*/ 	.word	0xfffffffe
	.align		4
        /*0018*/ 	.word	0x00000000
	.align		4
        /*001c*/ 	.word	0xfffffffd
	.align		4
        /*0020*/ 	.word	0x00000000
	.align		4
        /*0024*/ 	.word	0xfffffffc


//--------------------- .nv.constant4             --------------------------
	.section	.nv.constant4,"a",@progbits
	.align	8
	.align		8
.nv.constant4:
        /*0000*/ 	.dword	vprintf
	.align		8
        /*0008*/ 	.dword	$str
	.align		8
        /*0010*/ 	.dword	$str$1
	.align		8
        /*0018*/ 	.dword	$str$2
	.align		8
        /*0020*/ 	.dword	$str$3


//--------------------- .text._Z19staticSharedExamplePf --------------------------
	.section	.text._Z19staticSharedExamplePf,"ax",@progbits
	.align	128
        .global         _Z19staticSharedExamplePf
        .type           _Z19staticSharedExamplePf,@function
        .size           _Z19staticSharedExamplePf,(.L_x_37 - _Z19staticSharedExamplePf)
        .other          _Z19staticSharedExamplePf,@"STO_CUDA_ENTRY STV_DEFAULT"
_Z19staticSharedExamplePf:
.text._Z19staticSharedExamplePf:
[----:B------:R-:W0:Y:S08]  /*0000*/  LDC R1, c[0x0][0x37c] ;  /* 0x0000df00ff017b82 */ /* 0x000e300000000800 */
[----:B------:R-:W1:Y:S01]  /*0010*/  S2UR UR5, SR_CgaCtaId ;  /* 0x00000000000579c3 */ /* 0x000e620000008800 */
[----:B------:R-:W2:Y:S01]  /*0020*/  S2R R2, SR_TID.X ;  /* 0x0000000000027919 */ /* 0x000ea20000002100 */
[----:B------:R-:W-:Y:S01]  /*0030*/  UMOV UR4, 0x400 ;  /* 0x0000040000047882 */ /* 0x000fe20000000000 */
[----:B0-----:R-:W-:Y:S01]  /*0040*/  VIADD R1, R1, 0xfffffff0 ;  /* 0xfffffff001017836 */ /* 0x001fe20000000000 */
[----:B------:R-:W0:Y:S01]  /*0050*/  LDCU.64 UR36, c[0x0][0x358] ;  /* 0x00006b00ff2477ac */ /* 0x000e220008000a00 */
[----:B------:R-:W-:Y:S01]  /*0060*/  BSSY.RECONVERGENT B6, `(.L_x_0) ;  /* 0x0000222000067945 */ /* 0x000fe20003800200 */
[----:B-1----:R-:W-:Y:S01]  /*0070*/  ULEA UR4, UR5, UR4, 0x18 ;  /* 0x0000000405047291 */ /* 0x002fe2000f8ec0ff */
[----:B------:R-:W1:Y:S05]  /*0080*/  LDCU UR5, c[0x0][0x2f8] ;  /* 0x00005f00ff0577ac */ /* 0x000e6a0008000800 */
[C---:B--2---:R-:W-:Y:S01]  /*0090*/  LEA R3, R2.reuse, UR4, 0x2 ;  /* 0x0000000402037c11 */ /* 0x044fe2000f8e10ff */
[----:B------:R-:W-:-:S04]  /*00a0*/  IMAD.SHL.U32 R0, R2, 0x2, RZ ;  /* 0x0000000202007824 */ /* 0x000fc800078e00ff */
[----:B------:R-:W2:Y:S01]  /*00b0*/  LDCU UR4, c[0x0][0x2fc] ;  /* 0x00005f80ff0477ac */ /* 0x000ea20008000800 */
[----:B------:R-:W-:Y:S02]  /*00c0*/  ISETP.NE.AND P0, PT, R2, RZ, PT ;  /* 0x000000ff0200720c */ /* 0x000fe40003f05270 */
[----:B------:R-:W-:Y:S02]  /*00d0*/  I2FP.F32.U32 R0, R0 ;  /* 0x0000000000007245 */ /* 0x000fe40000201000 */
[----:B-1----:R-:W-:-:S03]  /*00e0*/  IADD3 R2, P1, PT, R1, UR5, RZ ;  /* 0x0000000501027c10 */ /* 0x002fc6000ff3e0ff */
[----:B------:R1:W-:Y:S01]  /*00f0*/  STS [R3], R0 ;  /* 0x0000000003007388 */ /* 0x0003e20000000800 */
[----:B--2---:R-:W-:Y:S01]  /*0100*/  IADD3.X R16, PT, PT, RZ, UR4, RZ, P1, !PT ;  /* 0x00000004ff107c10 */ /* 0x004fe20008ffe4ff */
[----:B------:R-:W-:Y:S06]  /*0110*/  BAR.SYNC.DEFER_BLOCKING 0x0 ;  /* 0x0000000000007b1d */ /* 0x000fec0000010000 */
[----:B01----:R-:W-:Y:S05]  /*0120*/  @P0 BRA `(.L_x_1) ;  /* 0x0000002000540947 */ /* 0x003fea0003800000 */
[----:B------:R-:W-:Y:S01]  /*0130*/  MOV R17, 0x0 ;  /* 0x0000000000117802 */ /* 0x000fe20000000f00 */
[----:B------:R-:W0:Y:S01]  /*0140*/  LDCU.64 UR4, c[0x4][0x8] ;  /* 0x01000100ff0477ac */ /* 0x000e220008000a00 */
[----:B------:R-:W-:Y:S02]  /*0150*/  CS2R R6, SRZ ;  /* 0x0000000000067805 */ /* 0x000fe4000001ff00 */
[----:B------:R1:W2:Y:S01]  /*0160*/  LDC.64 R8, c[0x4][R17] ;  /* 0x0100000011087b82 */ /* 0x0002a20000000a00 */
[----:B0-----:R-:W-:Y:S02]  /*0170*/  IMAD.U32 R4, RZ, RZ, UR4 ;  /* 0x00000004ff047e24 */ /* 0x001fe4000f8e00ff */
[----:B-1----:R-:W-:-:S07]  /*0180*/  IMAD.U32 R5, RZ, RZ, UR5 ;  /* 0x00000005ff057e24 */ /* 0x002fce000f8e00ff */
[----:B------:R-:W-:-:S07]  /*0190*/  LEPC R20, `(.L_x_2) ;  /* 0x000000001014794e */ /* 0x000fce0000000000 */
[----:B--2---:R-:W-:Y:S05]  /*01a0*/  CALL.ABS.NOINC R8 ;  /* 0x0000000008007343 */ /* 0x004fea0003c00000 */
.L_x_2:
[----:B------:R0:W1:Y:S01]  /*01b0*/  LDC.64 R8, c[0x4][R17] ;  /* 0x0100000011087b82 */ /* 0x0000620000000a00 */
[----:B------:R-:W2:Y:S01]  /*01c0*/  LDCU.64 UR4, c[0x4][0x10] ;  /* 0x01000200ff0477ac */ /* 0x000ea20008000a00 */
[----:B------:R-:W-:Y:S02]  /*01d0*/  CS2R R6, SRZ ;  /* 0x0000000000067805 */ /* 0x000fe4000001ff00 */
[----:B--2---:R-:W-:Y:S01]  /*01e0*/  MOV R4, UR4 ;  /* 0x0000000400047c02 */ /* 0x004fe20008000f00 */
[----:B0-----:R-:W-:-:S07]  /*01f0*/  IMAD.U32 R5, RZ, RZ, UR5 ;  /* 0x00000005ff057e24 */ /* 0x001fce000f8e00ff */
[----:B------:R-:W-:-:S07]  /*0200*/  LEPC R20, `(.L_x_3) ;  /* 0x000000001014794e */ /* 0x000fce0000000000 */
[----:B-1----:R-:W-:Y:S05]  /*0210*/  CALL.ABS.NOINC R8 ;  /* 0x0000000008007343 */ /* 0x002fea0003c00000 */
.L_x_3:
[----:B------:R0:W1:Y:S01]  /*0220*/  LDC.64 R8, c[0x4][R17] ;  /* 0x0100000011087b82 */ /* 0x0000620000000a00 */
[----:B------:R-:W2:Y:S01]  /*0230*/  LDCU.64 UR4, c[0x4][0x18] ;  /* 0x01000300ff0477ac */ /* 0x000ea20008000a00 */
[----:B------:R-:W-:Y:S01]  /*0240*/  CS2R R6, SRZ ;  /* 0x0000000000067805 */ /* 0x000fe2000001ff00 */
[----:B--2---:R-:W-:Y:S01]  /*0250*/  IMAD.U32 R4, RZ, RZ, UR4 ;  /* 0x00000004ff047e24 */ /* 0x004fe2000f8e00ff */
[----:B0-----:R-:W-:-:S07]  /*0260*/  MOV R5, UR5 ;  /* 0x0000000500057c02 */ /* 0x001fce0008000f00 */
[----:B------:R-:W-:-:S07]  /*0270*/  LEPC R20, `(.L_x_4) ;  /* 0x000000001014794e */ /* 0x000fce0000000000 */
[----:B-1----:R-:W-:Y:S05]  /*0280*/  CALL.ABS.NOINC R8 ;  /* 0x0000000008007343 */ /* 0x002fea0003c00000 */
.L_x_4:
[----:B------:R-:W0:Y:S01]  /*0290*/  S2UR UR5, SR_CgaCtaId ;  /* 0x00000000000579c3 */ /* 0x000e220000008800 */
[----:B------:R-:W-:Y:S01]  /*02a0*/  UMOV UR4, 0x400 ;  /* 0x0000040000047882 */ /* 0x000fe20000000000 */
[----:B------:R-:W-:Y:S01]  /*02b0*/  STL [R1], RZ ;  /* 0x000000ff01007387 */ /* 0x000fe20000100800 */
[----:B------:R-:W-:Y:S01]  /*02c0*/  MOV R6, R2 ;  /* 0x0000000200067202 */ /* 0x000fe20000000f00 */
[----:B------:R-:W-:-:S04]  /*02d0*/  IMAD.MOV.U32 R7, RZ, RZ, R16 ;  /* 0x000000ffff077224 */ /* 0x000fc800078e0010 */
[----:B------:R1:W2:Y:S01]  /*02e0*/  LDC.64 R10, c[0x4][R17] ;  /* 0x01000000110a7b82 */ /* 0x0002a20000000a00 */
[----:B0-----:R-:W-:-:S09]  /*02f0*/  ULEA UR4, UR5, UR4, 0x18 ;  /* 0x0000000405047291 */ /* 0x001fd2000f8ec0ff */
[----:B------:R-:W0:Y:S02]  /*0300*/  LDS R0, [UR4] ;  /* 0x00000004ff007984 */ /* 0x000e240008000800 */
[----:B------:R-:W3:Y:S02]  /*0310*/  LDCU.64 UR4, c[0x4][0x20] ;  /* 0x01000400ff0477ac */ /* 0x000ee40008000a00 */
[----:B---3--:R-:W-:Y:S02]  /*0320*/  IMAD.U32 R4, RZ, RZ, UR4 ;  /* 0x00000004ff047e24 */ /* 0x008fe4000f8e00ff */
[----:B------:R-:W-:Y:S01]  /*0330*/  IMAD.U32 R5, RZ, RZ, UR5 ;  /* 0x00000005ff057e24 */ /* 0x000fe2000f8e00ff */
[----:B0-----:R-:W0:Y:S02]  /*0340*/  F2F.F64.F32 R8, R0 ;  /* 0x0000000000087310 */ /* 0x001e240000201800 */
[----:B0-2---:R1:W-:Y:S04]  /*0350*/  STL.64 [R1+0x8], R8 ;  /* 0x0000080801007387 */ /* 0x0053e80000100a00 */
[----:B------:R-:W-:-:S07]  /*0360*/  LEPC R20, `(.L_x_5) ;  /* 0x000000001014794e */ /* 0x000fce0000000000 */
[----:B-1----:R-:W-:Y:S05]  /*0370*/  CALL.ABS.NOINC R10 ;  /* 0x000000000a007343 */ /* 0x002fea0003c00000 */
.L_x_5:
[----:B------:R-:W0:Y:S01]  /*0380*/  S2UR UR5, SR_CgaCtaId ;  /* 0x00000000000579c3 */ /* 0x000e220000008800 */
[----:B------:R-:W-:Y:S01]  /*0390*/  UMOV UR4, 0x400 ;  /* 0x0000040000047882 */ /* 0x000fe20000000000 */
[----:B------:R-:W-:Y:S01]  /*03a0*/  IMAD.MOV.U32 R10, RZ, RZ, 0x1 ;  /* 0x00000001ff0a7424 */ /* 0x000fe200078e00ff */
[----:B------:R-:W-:Y:S01]  /*03b0*/  MOV R7, R16 ;  /* 0x0000001000077202 */ /* 0x000fe20000000f00 */
[----:B------:R-:W-:-:S03]  /*03c0*/  IMAD.MOV.U32 R6, RZ, RZ, R2 ;  /* 0x000000ffff067224 */ /* 0x000fc600078e0002 */
[----:B------:R-:W-:Y:S01]  /*03d0*/  STL [R1], R10 ;  /* 0x0000000a01007387 */ /* 0x000fe20000100800 */
[----:B------:R1:W2:Y:S01]  /*03e0*/  LDC.64 R12, c[0x4][R17] ;  /* 0x01000000110c7b82 */ /* 0x0002a20000000a00 */
[----:B0-----:R-:W-:-:S09]  /*03f0*/  ULEA UR4, UR5, UR4, 0x18 ;  /* 0x0000000405047291 */ /* 0x001fd2000f8ec0ff */
[----:B------:R-:W0:Y:S02]  /*0400*/  LDS R0, [UR4+0x4] ;  /* 0x00000404ff007984 */ /* 0x000e240008000800 */
[----:B------:R-:W3:Y:S02]  /*0410*/  LDCU.64 UR4, c[0x4][0x20] ;  /* 0x01000400ff0477ac */ /* 0x000ee40008000a00 */
[----:B---3--:R-:W-:Y:S01]  /*0420*/  MOV R4, UR4 ;  /* 0x0000000400047c02 */ /* 0x008fe20008000f00 */
[----:B------:R-:W-:Y:S01]  /*0430*/  IMAD.U32 R5, RZ, RZ, UR5 ;  /* 0x00000005ff057e24 */ /* 0x000fe2000f8e00ff */
[----:B0-----:R-:W0:Y:S02]  /*0440*/  F2F.F64.F32 R8, R0 ;  /* 0x0000000000087310 */ /* 0x001e240000201800 */
[----:B0-2---:R1:W-:Y:S04]  /*0450*/  STL.64 [R1+0x8], R8 ;  /* 0x0000080801007387 */ /* 0x0053e80000100a00 */
[----:B------:R-:W-:-:S07]  /*0460*/  LEPC R20, `(.L_x_6) ;  /* 0x000000001014794e */ /* 0x000fce0000000000 */
[----:B-1----:R-:W-:Y:S05]  /*0470*/  CALL.ABS.NOINC R12 ;  /* 0x000000000c007343 */ /* 0x002fea0003c00000 */
.L_x_6:
[----:B------:R-:W0:Y:S01]  /*0480*/  S2UR UR5, SR_CgaCtaId ;  /* 0x00000000000579c3 */ /* 0x000e220000008800 */
[----:B------:R-:W-:Y:S01]  /*0490*/  UMOV UR4, 0x400 ;  /* 0x0000040000047882 */ /* 0x000fe20000000000 */
[----:B------:R-:W-:Y:S02]  /*04a0*/  IMAD.MOV.U32 R10, RZ, RZ, 0x2 ;  /* 0x00000002ff0a7424 */ /* 0x000fe400078e00ff */
[----:B------:R-:W-:Y:S02]  /*04b0*/  IMAD.MOV.U32 R6, RZ, RZ, R2 ;  /* 0x000000ffff067224 */ /* 0x000fe400078e0002 */
[----:B------:R-:W-:Y:S01]  /*04c0*/  IMAD.MOV.U32 R7, RZ, RZ, R16 ;  /* 0x000000ffff077224 */ /* 0x000fe200078e0010 */
[----:B------:R-:W-:Y:S01]  /*04d0*/  STL [R1], R10 ;  /* 0x0000000a01007387 */ /* 0x000fe20000100800 */
[----:B------:R1:W2:Y:S01]  /*04e0*/  LDC.64 R12, c[0x4][R17] ;  /* 0x01000000110c7b82 */ /* 0x0002a20000000a00 */
[----:B0-----:R-:W-:-:S09]  /*04f0*/  ULEA UR4, UR5, UR4, 0x18 ;  /* 0x0000000405047291 */ /* 0x001fd2000f8ec0ff */
[----:B------:R-:W0:Y:S02]  /*0500*/  LDS R0, [UR4+0x8] ;  /* 0x00000804ff007984 */ /* 0x000e240008000800 */
[----:B------:R-:W3:Y:S02]  /*0510*/  LDCU.64 UR4, c[0x4][0x20] ;  /* 0x01000400ff0477ac */ /* 0x000ee40008000a00 */
[----:B---3--:R-:W-:Y:S01]  /*0520*/  IMAD.U32 R4, RZ, RZ, UR4 ;  /* 0x00000004ff047e24 */ /* 0x008fe2000f8e00ff */
[----:B------:R-:W-:Y:S01]  /*0530*/  MOV R5, UR5 ;  /* 0x0000000500057c02 */ /* 0x000fe20008000f00 */
[----:B0-----:R-:W0:Y:S02]  /*0540*/  F2F.F64.F32 R8, R0 ;  /* 0x0000000000087310 */ /* 0x001e240000201800 */
[----:B0-2---:R1:W-:Y:S04]  /*0550*/  STL.64 [R1+0x8], R8 ;  /* 0x0000080801007387 */ /* 0x0053e80000100a00 */
[----:B------:R-:W-:-:S07]  /*0560*/  LEPC R20, `(.L_x_7) ;  /* 0x000000001014794e */ /* 0x000fce0000000000 */
[----:B-1----:R-:W-:Y:S05]  /*0570*/  CALL.ABS.NOINC R12 ;  /* 0x000000000c007343 */ /* 0x002fea0003c00000 */
.L_x_7:
[----:B------:R-:W0:Y:S01]  /*0580*/  S2UR UR5, SR_CgaCtaId ;  /* 0x00000000000579c3 */ /* 0x000e220000008800 */
[----:B------:R-:W-:Y:S01]  /*0590*/  UMOV UR4, 0x400 ;  /* 0x0000040000047882 */ /* 0x000fe20000000000 */
[----:B------:R-:W-:Y:S01]  /*05a0*/  HFMA2 R10, -RZ, RZ, 0, 1.78813934326171875e-07 ;  /* 0x00000003ff0a7431 */ /* 0x000fe200000001ff */
[----:B------:R-:W-:Y:S01]  /*05b0*/  MOV R6, R2 ;  /* 0x0000000200067202 */ /* 0x000fe20000000f00 */
[----:B------:R-:W-:-:S04]  /*05c0*/  IMAD.MOV.U32 R7, RZ, RZ, R16 ;  /* 0x000000ffff077224 */ /* 0x000fc800078e0010 */
[----:B------:R1:W2:Y:S01]  /*05d0*/  LDC.64 R12, c[0x4][R17] ;  /* 0x01000000110c7b82 */ /* 0x0002a20000000a00 */
[----:B------:R-:W-:Y:S01]  /*05e0*/  STL [R1], R10 ;  /* 0x0000000a01007387 */ /* 0x000fe20000100800 */
[----:B0-----:R-:W-:-:S09]  /*05f0*/  ULEA UR4, UR5, UR4, 0x18 ;  /* 0x0000000405047291 */ /* 0x001fd2000f8ec0ff */
[----:B------:R-:W0:Y:S02]  /*0600*/  LDS R0, [UR4+0xc] ;  /* 0x00000c04ff007984 */ /* 0x000e240008000800 */
[----:B------:R-:W3:Y:S02]  /*0610*/  LDCU.64 UR4, c[0x4][0x20] ;  /* 0x01000400ff0477ac */ /* 0x000ee40008000a00 */
[----:B---3--:R-:W-:Y:S02]  /*0620*/  IMAD.U32 R4, RZ, RZ, UR4 ;  /* 0x00000004ff047e24 */ /* 0x008fe4000f8e00ff */
[----:B------:R-:W-:Y:S01]  /*0630*/  IMAD.U32 R5, RZ, RZ, UR5 ;  /* 0x00000005ff057e24 */ /* 0x000fe2000f8e00ff */
[----:B0-----:R-:W0:Y:S02]  /*0640*/  F2F.F64.F32 R8, R0 ;  /* 0x0000000000087310 */ /* 0x001e240000201800 */
[----:B0-2---:R1:W-:Y:S04]  /*0650*/  STL.64 [R1+0x8], R8 ;  /* 0x0000080801007387 */ /* 0x0053e80000100a00 */
[----:B------:R-:W-:-:S07]  /*0660*/  LEPC R20, `(.L_x_8) ;  /* 0x000000001014794e */ /* 0x000fce0000000000 */
[----:B-1----:R-:W-:Y:S05]  /*0670*/  CALL.ABS.NOINC R12 ;  /* 0x000000000c007343 */ /* 0x002fea0003c00000 */
.L_x_8:
        /* <DEDUP_REMOVED lines=16> */
.L_x_9:
        /* <DEDUP_REMOVED lines=16> */
.L_x_10:
[----:B------:R-:W0:Y:S01]  /*0880*/  S2UR UR5, SR_CgaCtaId ;  /* 0x00000000000579c3 */ /* 0x000e220000008800 */
[----:B------:R-:W-:Y:S01]  /*0890*/  UMOV UR4, 0x400 ;  /* 0x0000040000047882 */ /* 0x000fe20000000000 */
[----:B------:R-:W-:Y:S01]  /*08a0*/  HFMA2 R10, -RZ, RZ, 0, 3.5762786865234375e-07 ;  /* 0x00000006ff0a7431 */ /* 0x000fe200000001ff */
        /* <DEDUP_REMOVED lines=13> */
.L_x_11:
        /* <DEDUP_REMOVED lines=16> */
.L_x_12:
        /* <DEDUP_REMOVED lines=16> */
.L_x_13:
[----:B------:R-:W0:Y:S01]  /*0b80*/  S2UR UR5, SR_CgaCtaId ;  /* 0x00000000000579c3 */ /* 0x000e220000008800 */
[----:B------:R-:W-:Y:S01]  /*0b90*/  UMOV UR4, 0x400 ;  /* 0x0000040000047882 */ /* 0x000fe20000000000 */
[----:B------:R-:W-:Y:S01]  /*0ba0*/  HFMA2 R10, -RZ, RZ, 0, 5.36441802978515625e-07 ;  /* 0x00000009ff0a7431 */ /* 0x000fe200000001ff */
        /* <DEDUP_REMOVED lines=13> */
.L_x_14:
        /* <DEDUP_REMOVED lines=16> */
.L_x_15:
        /* <DEDUP_REMOVED lines=16> */
.L_x_16:
[----:B------:R-:W0:Y:S01]  /*0e80*/  S2UR UR5, SR_CgaCtaId ;  /* 0x00000000000579c3 */ /* 0x000e220000008800 */
[----:B------:R-:W-:Y:S01]  /*0e90*/  UMOV UR4, 0x400 ;  /* 0x0000040000047882 */ /* 0x000fe20000000000 */
[----:B------:R-:W-:Y:S01]  /*0ea0*/  HFMA2 R10, -RZ, RZ, 0, 7.152557373046875e-07 ;  /* 0x0000000cff0a7431 */ /* 0x000fe200000001ff */
        /* <DEDUP_REMOVED lines=13> */
.L_x_17:
        /* <DEDUP_REMOVED lines=16> */
.L_x_18:
        /* <DEDUP_REMOVED lines=16> */
.L_x_19:
[----:B------:R-:W0:Y:S01]  /*1180*/  S2UR UR5, SR_CgaCtaId ;  /* 0x00000000000579c3 */ /* 0x000e220000008800 */
[----:B------:R-:W-:Y:S01]  /*1190*/  UMOV UR4, 0x400 ;  /* 0x0000040000047882 */ /* 0x000fe20000000000 */
[----:B------:R-:W-:Y:S01]  /*11a0*/  HFMA2 R10, -RZ, RZ, 0, 8.94069671630859375e-07 ;  /* 0x0000000fff0a7431 */ /* 0x000fe200000001ff */
        /* <DEDUP_REMOVED lines=13> */
.L_x_20:
        /* <DEDUP_REMOVED lines=16> */
.L_x_21:
        /* <DEDUP_REMOVED lines=16> */
.L_x_22:
[----:B------:R-:W0:Y:S01]  /*1480*/  S2UR UR5, SR_CgaCtaId ;  /* 0x00000000000579c3 */ /* 0x000e220000008800 */
[----:B------:R-:W-:Y:S01]  /*1490*/  UMOV UR4, 0x400 ;  /* 0x0000040000047882 */ /* 0x000fe20000000000 */
[----:B------:R-:W-:Y:S01]  /*14a0*/  HFMA2 R10, -RZ, RZ, 0, 1.07288360595703125e-06 ;  /* 0x00000012ff0a7431 */ /* 0x000fe200000001ff */
        /* <DEDUP_REMOVED lines=13> */
.L_x_23:
        /* <DEDUP_REMOVED lines=16> */
.L_x_24:
        /* <DEDUP_REMOVED lines=16> */
.L_x_25:
[----:B------:R-:W0:Y:S01]  /*1780*/  S2UR UR5, SR_CgaCtaId ;  /* 0x00000000000579c3 */ /* 0x000e220000008800 */
[----:B------:R-:W-:Y:S01]  /*1790*/  UMOV UR4, 0x400 ;  /* 0x0000040000047882 */ /* 0x000fe20000000000 */
[----:B------:R-:W-:Y:S01]  /*17a0*/  HFMA2 R10, -RZ, RZ, 0, 1.251697540283203125e-06 ;  /* 0x00000015ff0a7431 */ /* 0x000fe200000001ff */
        /* <DEDUP_REMOVED lines=13> */
.L_x_26:
        /* <DEDUP_REMOVED lines=16> */
.L_x_27:
[----:B------:R-:W0:Y:S01]  /*1980*/  S2UR UR5, SR_CgaCtaId ;  /* 0x00000000000579c3 */ /* 0x000e220000008800 */
[----:B------:R-:W-:Y:S01]  /*1990*/  UMOV UR4, 0x400 ;  /* 0x0000040000047882 */ /* 0x000fe20000000000 */
[----:B------:R-:W-:Y:S02]  /*19a0*/  HFMA2 R10, -RZ, RZ, 0, 1.370906829833984375e-06 ;  /* 0x00000017ff0a7431 */ /* 0x000fe400000001ff */
[----:B------:R-:W-:Y:S01]  /*19b0*/  IMAD.MOV.U32 R6, RZ, RZ, R2 ;  /* 0x000000ffff067224 */ /* 0x000fe200078e0002 */
[----:B------:R-:W-:-:S03]  /*19c0*/  MOV R7, R16 ;  /* 0x0000001000077202 */ /* 0x000fc60000000f00 */
[----:B------:R1:W2:Y:S01]  /*19d0*/  LDC.64 R12, c[0x4][R17] ;  /* 0x01000000110c7b82 */ /* 0x0002a20000000a00 */
[----:B------:R-:W-:Y:S01]  /*19e0*/  STL [R1], R10 ;  /* 0x0000000a01007387 */ /* 0x000fe20000100800 */
        /* <DEDUP_REMOVED lines=9> */
.L_x_28:
        /* <DEDUP_REMOVED lines=16> */
.L_x_29:
[----:B------:R-:W0:Y:S01]  /*1b80*/  S2UR UR5, SR_CgaCtaId ;  /* 0x00000000000579c3 */ /* 0x000e220000008800 */
[----:B------:R-:W-:Y:S01]  /*1b90*/  UMOV UR4, 0x400 ;  /* 0x0000040000047882 */ /* 0x000fe20000000000 */
[----:B------:R-:W-:Y:S02]  /*1ba0*/  HFMA2 R10, -RZ, RZ, 0, 1.490116119384765625e-06 ;  /* 0x00000019ff0a7431 */ /* 0x000fe400000001ff */
        /* <DEDUP_REMOVED lines=13> */
.L_x_30:
        /* <DEDUP_REMOVED lines=16> */
.L_x_31:
[----:B------:R-:W0:Y:S01]  /*1d80*/  S2UR UR5, SR_CgaCtaId ;  /* 0x00000000000579c3 */ /* 0x000e220000008800 */
[----:B------:R-:W-:Y:S01]  /*1d90*/  UMOV UR4, 0x400 ;  /* 0x0000040000047882 */ /* 0x000fe20000000000 */
[----:B------:R-:W-:Y:S02]  /*1da0*/  HFMA2 R10, -RZ, RZ, 0, 1.609325408935546875e-06 ;  /* 0x0000001bff0a7431 */ /* 0x000fe400000001ff */
        /* <DEDUP_REMOVED lines=13> */
.L_x_32:
        /* <DEDUP_REMOVED lines=16> */
.L_x_33:
[----:B------:R-:W0:Y:S01]  /*1f80*/  S2UR UR5, SR_CgaCtaId ;  /* 0x00000000000579c3 */ /* 0x000e220000008800 */
[----:B------:R-:W-:Y:S01]  /*1f90*/  UMOV UR4, 0x400 ;  /* 0x0000040000047882 */ /* 0x000fe20000000000 */
[----:B------:R-:W-:Y:S02]  /*1fa0*/  HFMA2 R10, -RZ, RZ, 0, 1.728534698486328125e-06 ;  /* 0x0000001dff0a7431 */ /* 0x000fe400000001ff */
        /* <DEDUP_REMOVED lines=13> */
.L_x_34:
        /* <DEDUP_REMOVED lines=16> */
.L_x_35:
[----:B------:R-:W0:Y:S01]  /*2180*/  S2UR UR5, SR_CgaCtaId ;  /* 0x00000000000579c3 */ /* 0x000e220000008800 */
[----:B------:R-:W-:Y:S01]  /*2190*/  UMOV UR4, 0x400 ;  /* 0x0000040000047882 */ /* 0x000fe20000000000 */
[----:B------:R-:W-:Y:S02]  /*21a0*/  HFMA2 R10, -RZ, RZ, 0, 1.847743988037109375e-06 ;  /* 0x0000001fff0a7431 */ /* 0x000fe400000001ff */
        /* <DEDUP_REMOVED lines=13> */
.L_x_1:
[----:B------:R-:W-:Y:S05]  /*2280*/  BSYNC.RECONVERGENT B6 ;  /* 0x0000000000067941 */ /* 0x000fea0003800200 */
.L_x_0:
[----:B------:R-:W0:Y:S01]  /*2290*/  S2R R7, SR_TID.X ;  /* 0x0000000000077919 */ /* 0x000e220000002100 */
[----:B------:R-:W1:Y:S01]  /*22a0*/  S2UR UR5, SR_CgaCtaId ;  /* 0x00000000000579c3 */ /* 0x000e620000008800 */
[----:B------:R-:W-:-:S07]  /*22b0*/  UMOV UR4, 0x400 ;  /* 0x0000040000047882 */ /* 0x000fce0000000000 */
[----:B------:R-:W2:Y:S01]  /*22c0*/  LDC.64 R2, c[0x0][0x380] ;  /* 0x0000e000ff027b82 */ /* 0x000ea20000000a00 */
[----:B-1----:R-:W-:-:S06]  /*22d0*/  ULEA UR4, UR5, UR4, 0x18 ;  /* 0x0000000405047291 */ /* 0x002fcc000f8ec0ff */
[C---:B0-----:R-:W-:Y:S01]  /*22e0*/  LEA R5, R7.reuse, UR4, 0x2 ;  /* 0x0000000407057c11 */ /* 0x041fe2000f8e10ff */
[----:B--2---:R-:W-:-:S05]  /*22f0*/  IMAD.WIDE.U32 R2, R7, 0x4, R2 ;  /* 0x0000000407027825 */ /* 0x004fca00078e0002 */
[----:B------:R-:W0:Y:S04]  /*2300*/  LDS R5, [R5] ;  /* 0x0000000005057984 */ /* 0x000e280000000800 */
[----:B0-----:R-:W-:Y:S01]  /*2310*/  STG.E desc[UR36][R2.64], R5 ;  /* 0x0000000502007986 */ /* 0x001fe2000c101924 */
[----:B------:R-:W-:Y:S05]  /*2320*/  EXIT ;  /* 0x000000000000794d */ /* 0x000fea0003800000 */
.L_x_36:
[----:B------:R-:W-:-:S00]  /*2330*/  BRA `(.L_x_36) ;  /* 0xfffffffc00fc7947 */ /* 0x000fc0000383ffff */
[----:B------:R-:W-:-:S00]  /*2340*/  NOP ;  /* 0x0000000000007918 */ /* 0x000fc00000000000 */
        /* <DEDUP_REMOVED lines=11> */
.L_x_37:


//--------------------- .nv.global.init           --------------------------
	.section	.nv.global.init,"aw",@progbits
.nv.global.init:
	.type		$str$3,@object
	.size		$str$3,($str$2 - $str$3)
$str$3:
        /*0000*/ 	.byte	0x25, 0x35, 0x64, 0x20, 0x7c, 0x20, 0x25, 0x35, 0x2e, 0x30, 0x66, 0x0a, 0x00
	.type		$str$2,@object
	.size		$str$2,($str$1 - $str$2)
$str$2:
        /*000d*/ 	.byte	0x2d, 0x2d, 0x2d, 0x2d, 0x2d, 0x2d, 0x7c, 0x2d, 0x2d, 0x2d, 0x2d, 0x2d, 0x2d, 0x0a, 0x00
	.type		$str$1,@object
	.size		$str$1,($str - $str$1)
$str$1:
        /*001c*/ 	.byte	0x49, 0x6e, 0x64, 0x65, 0x78, 0x20, 0x7c, 0x20, 0x56, 0x61, 0x6c, 0x75, 0x65, 0x0a, 0x00
	.type		$str,@object
	.size		$str,(.L_0 - $str)
$str:
        /*002b*/ 	.byte	0x53, 0x74, 0x61, 0x74, 0x69, 0x63, 0x20, 0x53, 0x68, 0x61, 0x72, 0x65, 0x64, 0x20, 0x4d, 0x65
        /*003b*/ 	.byte	0x6d, 0x6f, 0x72, 0x79, 0x20, 0x45, 0x78, 0x61, 0x6d, 0x70, 0x6c, 0x65, 0x0a, 0x00
.L_0:


//--------------------- .nv.shared._Z19staticSharedExamplePf --------------------------
	.section	.nv.shared._Z19staticSharedExamplePf,"aw",@nobits
	.sectionflags	@""
	.align	4
.nv.shared._Z19staticSharedExamplePf:
	.zero		1152


//--------------------- .nv.shared.reserved.0     --------------------------
	.section	.nv.shared.reserved.0,"aw",@nobits
	.weak		__nv_reservedSMEM_offset_0_alias
	.size		__nv_reservedSMEM_offset_0_alias, 0, 64
	.other		__nv_reservedSMEM_offset_0_alias,@"STO_CUDA_RESERVED_SHARED STV_DEFAULT"
__nv_reservedSMEM_offset_0_alias:
	.zero		0
	.zero		64


//--------------------- .nv.constant0._Z19staticSharedExamplePf --------------------------
	.section	.nv.constant0._Z19staticSharedExamplePf,"a",@progbits
	.sectionflags	@""
	.align	4
.nv.constant0._Z19staticSharedExamplePf:
	.zero		904


//--------------------- SYMBOLS --------------------------

	.type		.nv.reservedSmem.offset0,@object
	.size		.nv.reservedSmem.offset0,0x4
	.type		.nv.reservedSmem.cap,@object
	.size		.nv.reservedSmem.cap,0x4
	.type		vprintf,@function
